//
// Generated by NVIDIA NVVM Compiler
//
// Compiler Build ID: CL-36424714
// Cuda compilation tools, release 13.0, V13.0.88
// Based on NVVM 20.0.0
//

.version 9.0
.target sm_100
.address_size 64

	// .globl	_Z10gcd_vectorPi
.global .align 1 .b8 _ZN34_INTERNAL_26b8667a_4_k_cu_194375bc4cuda3std3__45__cpo5beginE[1];
.global .align 1 .b8 _ZN34_INTERNAL_26b8667a_4_k_cu_194375bc4cuda3std3__45__cpo3endE[1];
.global .align 1 .b8 _ZN34_INTERNAL_26b8667a_4_k_cu_194375bc4cuda3std3__45__cpo6cbeginE[1];
.global .align 1 .b8 _ZN34_INTERNAL_26b8667a_4_k_cu_194375bc4cuda3std3__45__cpo4cendE[1];
.global .align 1 .b8 _ZN34_INTERNAL_26b8667a_4_k_cu_194375bc4cuda3std3__45__cpo6rbeginE[1];
.global .align 1 .b8 _ZN34_INTERNAL_26b8667a_4_k_cu_194375bc4cuda3std3__45__cpo4rendE[1];
.global .align 1 .b8 _ZN34_INTERNAL_26b8667a_4_k_cu_194375bc4cuda3std3__45__cpo7crbeginE[1];
.global .align 1 .b8 _ZN34_INTERNAL_26b8667a_4_k_cu_194375bc4cuda3std3__45__cpo5crendE[1];
.global .align 1 .b8 _ZN34_INTERNAL_26b8667a_4_k_cu_194375bc4cuda3std3__436_GLOBAL__N__26b8667a_4_k_cu_194375bc6ignoreE[1];
.global .align 1 .b8 _ZN34_INTERNAL_26b8667a_4_k_cu_194375bc4cuda3std3__419piecewise_constructE[1];
.global .align 1 .b8 _ZN34_INTERNAL_26b8667a_4_k_cu_194375bc4cuda3std3__48in_placeE[1];
.global .align 1 .b8 _ZN34_INTERNAL_26b8667a_4_k_cu_194375bc4cuda3std3__420unreachable_sentinelE[1];
.global .align 1 .b8 _ZN34_INTERNAL_26b8667a_4_k_cu_194375bc4cuda3std3__47nulloptE[1];
.global .align 1 .b8 _ZN34_INTERNAL_26b8667a_4_k_cu_194375bc4cuda3std3__48unexpectE[1];
.global .align 1 .b8 _ZN34_INTERNAL_26b8667a_4_k_cu_194375bc4cuda3std6ranges3__45__cpo4swapE[1];
.global .align 1 .b8 _ZN34_INTERNAL_26b8667a_4_k_cu_194375bc4cuda3std6ranges3__45__cpo9iter_moveE[1];
.global .align 1 .b8 _ZN34_INTERNAL_26b8667a_4_k_cu_194375bc4cuda3std6ranges3__45__cpo5beginE[1];
.global .align 1 .b8 _ZN34_INTERNAL_26b8667a_4_k_cu_194375bc4cuda3std6ranges3__45__cpo3endE[1];
.global .align 1 .b8 _ZN34_INTERNAL_26b8667a_4_k_cu_194375bc4cuda3std6ranges3__45__cpo6cbeginE[1];
.global .align 1 .b8 _ZN34_INTERNAL_26b8667a_4_k_cu_194375bc4cuda3std6ranges3__45__cpo4cendE[1];
.global .align 1 .b8 _ZN34_INTERNAL_26b8667a_4_k_cu_194375bc4cuda3std6ranges3__45__cpo7advanceE[1];
.global .align 1 .b8 _ZN34_INTERNAL_26b8667a_4_k_cu_194375bc4cuda3std6ranges3__45__cpo9iter_swapE[1];
.global .align 1 .b8 _ZN34_INTERNAL_26b8667a_4_k_cu_194375bc4cuda3std6ranges3__45__cpo4nextE[1];
.global .align 1 .b8 _ZN34_INTERNAL_26b8667a_4_k_cu_194375bc4cuda3std6ranges3__45__cpo4prevE[1];
.global .align 1 .b8 _ZN34_INTERNAL_26b8667a_4_k_cu_194375bc4cuda3std6ranges3__45__cpo4dataE[1];
.global .align 1 .b8 _ZN34_INTERNAL_26b8667a_4_k_cu_194375bc4cuda3std6ranges3__45__cpo5cdataE[1];
.global .align 1 .b8 _ZN34_INTERNAL_26b8667a_4_k_cu_194375bc4cuda3std6ranges3__45__cpo4sizeE[1];
.global .align 1 .b8 _ZN34_INTERNAL_26b8667a_4_k_cu_194375bc4cuda3std6ranges3__45__cpo5ssizeE[1];
.global .align 1 .b8 _ZN34_INTERNAL_26b8667a_4_k_cu_194375bc4cuda3std6ranges3__45__cpo8distanceE[1];
.global .align 1 .b8 _ZN34_INTERNAL_26b8667a_4_k_cu_194375bc6thrust24THRUST_300001_SM_1000_NS8cuda_cub3parE[1];
.global .align 1 .b8 _ZN34_INTERNAL_26b8667a_4_k_cu_194375bc6thrust24THRUST_300001_SM_1000_NS8cuda_cub10par_nosyncE[1];
.global .align 1 .b8 _ZN34_INTERNAL_26b8667a_4_k_cu_194375bc6thrust24THRUST_300001_SM_1000_NS6system6detail10sequential3seqE[1];
.global .align 1 .b8 _ZN34_INTERNAL_26b8667a_4_k_cu_194375bc6thrust24THRUST_300001_SM_1000_NS12placeholders2_1E[1];
.global .align 1 .b8 _ZN34_INTERNAL_26b8667a_4_k_cu_194375bc6thrust24THRUST_300001_SM_1000_NS12placeholders2_2E[1];
.global .align 1 .b8 _ZN34_INTERNAL_26b8667a_4_k_cu_194375bc6thrust24THRUST_300001_SM_1000_NS12placeholders2_3E[1];
.global .align 1 .b8 _ZN34_INTERNAL_26b8667a_4_k_cu_194375bc6thrust24THRUST_300001_SM_1000_NS12placeholders2_4E[1];
.global .align 1 .b8 _ZN34_INTERNAL_26b8667a_4_k_cu_194375bc6thrust24THRUST_300001_SM_1000_NS12placeholders2_5E[1];
.global .align 1 .b8 _ZN34_INTERNAL_26b8667a_4_k_cu_194375bc6thrust24THRUST_300001_SM_1000_NS12placeholders2_6E[1];
.global .align 1 .b8 _ZN34_INTERNAL_26b8667a_4_k_cu_194375bc6thrust24THRUST_300001_SM_1000_NS12placeholders2_7E[1];
.global .align 1 .b8 _ZN34_INTERNAL_26b8667a_4_k_cu_194375bc6thrust24THRUST_300001_SM_1000_NS12placeholders2_8E[1];
.global .align 1 .b8 _ZN34_INTERNAL_26b8667a_4_k_cu_194375bc6thrust24THRUST_300001_SM_1000_NS12placeholders2_9E[1];
.global .align 1 .b8 _ZN34_INTERNAL_26b8667a_4_k_cu_194375bc6thrust24THRUST_300001_SM_1000_NS12placeholders3_10E[1];
.global .align 1 .b8 _ZN34_INTERNAL_26b8667a_4_k_cu_194375bc6thrust24THRUST_300001_SM_1000_NS3seqE[1];

.visible .entry _Z10gcd_vectorPi(
	.param .u64 .ptr .align 1 _Z10gcd_vectorPi_param_0
)
{
	.reg .pred 	%p<3>;
	.reg .b32 	%r<9>;
	.reg .b64 	%rd<5>;

	ld.param.u64 	%rd1, [_Z10gcd_vectorPi_param_0];
	mov.u32 	%r1, %tid.x;
	mov.u32 	%r7, %ntid.x;
	mov.u32 	%r8, %r1;
$L__BB0_1:
	mov.u32 	%r3, %r7;
	rem.u32 	%r7, %r8, %r3;
	setp.ne.s32 	%p1, %r7, 0;
	mov.u32 	%r8, %r3;
	@%p1 bra 	$L__BB0_1;
	setp.ne.s32 	%p2, %r3, 1;
	@%p2 bra 	$L__BB0_4;
	cvta.to.global.u64 	%rd2, %rd1;
	mul.wide.u32 	%rd3, %r1, 4;
	add.s64 	%rd4, %rd2, %rd3;
	mov.b32 	%r6, 1;
	st.global.u32 	[%rd4], %r6;
$L__BB0_4:
	ret;

}
	// .globl	_ZN3cub18CUB_300001_SM_10006detail11EmptyKernelIvEEvv
.visible .entry _ZN3cub18CUB_300001_SM_10006detail11EmptyKernelIvEEvv()
{


	ret;

}


// ===== COMPILED SASS (sm_100) =====

	.target	sm_100

	.elftype	@"ET_EXEC"


//--------------------- .note.nv.tkinfo           --------------------------
	.section	.note.nv.tkinfo,"",@"SHT_NOTE"
	.sectionflags	@"SHF_NOTE_NV_TKINFO"
	.tkinfo
        /*0018*/ 	.word	0x00000002
        /*0030*/ 	.string	""
        /*0030*/ 	.string	"ptxas"
        /*0030*/ 	.string	"Cuda compilation tools, release 13.0, V13.0.88"
        /*0030*/ 	.string	"Build cuda_13.0.r13.0/compiler.36424714_0"
        /*0030*/ 	.string	"-arch sm_100 -m 64 "



//--------------------- .note.nv.cuinfo           --------------------------
	.section	.note.nv.cuinfo,"",@"SHT_NOTE"
	.sectionflags	@"SHF_NOTE_NV_CUINFO"
        /*0018*/ 	.short	0x0002
        /*001a*/ 	.short	0x0064
        /*001c*/ 	.short	0x0082
	.zero		2


//--------------------- .nv.info                  --------------------------
	.section	.nv.info,"",@"SHT_CUDA_INFO"
	.align	4


	//----- nvinfo : EIATTR_REGCOUNT
	.align		4
        /*0000*/ 	.byte	0x04, 0x2f
        /*0002*/ 	.short	(.L_44 - .L_43)
	.align		4
.L_43:
        /*0004*/ 	.word	index@(_Z10gcd_vectorPi)
        /*0008*/ 	.word	0x0000000c


	//----- nvinfo : EIATTR_FRAME_SIZE
	.align		4
.L_44:
        /*000c*/ 	.byte	0x04, 0x11
        /*000e*/ 	.short	(.L_46 - .L_45)
	.align		4
.L_45:
        /*0010*/ 	.word	index@(_Z10gcd_vectorPi)
        /*0014*/ 	.word	0x00000000


	//----- nvinfo : EIATTR_REGCOUNT
	.align		4
.L_46:
        /*0018*/ 	.byte	0x04, 0x2f
        /*001a*/ 	.short	(.L_48 - .L_47)
	.align		4
.L_47:
        /*001c*/ 	.word	index@(_ZN3cub18CUB_300001_SM_10006detail11EmptyKernelIvEEvv)
        /*0020*/ 	.word	0x00000004


	//----- nvinfo : EIATTR_FRAME_SIZE
	.align		4
.L_48:
        /*0024*/ 	.byte	0x04, 0x11
        /*0026*/ 	.short	(.L_50 - .L_49)
	.align		4
.L_49:
        /*0028*/ 	.word	index@(_ZN3cub18CUB_300001_SM_10006detail11EmptyKernelIvEEvv)
        /*002c*/ 	.word	0x00000000


	//----- nvinfo : EIATTR_MIN_STACK_SIZE
	.align		4
.L_50:
        /*0030*/ 	.byte	0x04, 0x12
        /*0032*/ 	.short	(.L_52 - .L_51)
	.align		4
.L_51:
        /*0034*/ 	.word	index@(_ZN3cub18CUB_300001_SM_10006detail11EmptyKernelIvEEvv)
        /*0038*/ 	.word	0x00000000


	//----- nvinfo : EIATTR_MIN_STACK_SIZE
	.align		4
.L_52:
        /*003c*/ 	.byte	0x04, 0x12
        /*003e*/ 	.short	(.L_54 - .L_53)
	.align		4
.L_53:
        /*0040*/ 	.word	index@(_Z10gcd_vectorPi)
        /*0044*/ 	.word	0x00000000
.L_54:


//--------------------- .nv.compat                --------------------------
	.section	.nv.compat,"",@"SHT_CUDA_COMPAT_INFO"
	.align	4
        /*0000*/ 	.byte	0x02, 0x09, 0x00, 0x00, 0x02, 0x02, 0x01, 0x00, 0x02, 0x05, 0x05, 0x00, 0x03, 0x07, 0x01, 0x01
        /*0010*/ 	.byte	0x02, 0x03, 0x00, 0x00, 0x02, 0x06, 0x01, 0x00, 0x04, 0x0b, 0x08, 0x00, 0x09, 0x00, 0x00, 0x00
        /*0020*/ 	.byte	0x00, 0x00, 0x00, 0x00


//--------------------- .nv.info._ZN3cub18CUB_300001_SM_10006detail11EmptyKernelIvEEvv --------------------------
	.section	.nv.info._ZN3cub18CUB_300001_SM_10006detail11EmptyKernelIvEEvv,"",@"SHT_CUDA_INFO"
	.sectionflags	@""
	.align	4


	//----- nvinfo : EIATTR_CUDA_API_VERSION
	.align		4
        /*0000*/ 	.byte	0x04, 0x37
        /*0002*/ 	.short	(.L_56 - .L_55)
.L_55:
        /*0004*/ 	.word	0x00000082


	//----- nvinfo : EIATTR_SPARSE_MMA_MASK
	.align		4
.L_56:
        /*0008*/ 	.byte	0x03, 0x50
        /*000a*/ 	.short	0x0000


	//----- nvinfo : EIATTR_MAXREG_COUNT
	.align		4
        /*000c*/ 	.byte	0x03, 0x1b
        /*000e*/ 	.short	0x00ff


	//----- nvinfo : EIATTR_MERCURY_ISA_VERSION
	.align		4
        /*0010*/ 	.byte	0x03, 0x5f
        /*0012*/ 	.short	0x0101


	//----- nvinfo : EIATTR_VRC_CTA_INIT_COUNT
	.align		4
        /*0014*/ 	.byte	0x02, 0x4a
	.zero		1
	.zero		1


	//----- nvinfo : EIATTR_EXIT_INSTR_OFFSETS
	.align		4
        /*0018*/ 	.byte	0x04, 0x1c
        /*001a*/ 	.short	(.L_58 - .L_57)


	//   ....[0]....
.L_57:
        /*001c*/ 	.word	0x00000010


	//----- nvinfo : EIATTR_SW_WAR
	.align		4
.L_58:
        /*0020*/ 	.byte	0x04, 0x36
        /*0022*/ 	.short	(.L_60 - .L_59)
.L_59:
        /*0024*/ 	.word	0x00000008
.L_60:


//--------------------- .nv.info._Z10gcd_vectorPi --------------------------
	.section	.nv.info._Z10gcd_vectorPi,"",@"SHT_CUDA_INFO"
	.sectionflags	@""
	.align	4


	//----- nvinfo : EIATTR_CUDA_API_VERSION
	.align		4
        /*0000*/ 	.byte	0x04, 0x37
        /*0002*/ 	.short	(.L_62 - .L_61)
.L_61:
        /*0004*/ 	.word	0x00000082


	//----- nvinfo : EIATTR_KPARAM_INFO
	.align		4
.L_62:
        /*0008*/ 	.byte	0x04, 0x17
        /*000a*/ 	.short	(.L_64 - .L_63)
.L_63:
        /*000c*/ 	.word	0x00000000
        /*0010*/ 	.short	0x0000
        /*0012*/ 	.short	0x0000
        /*0014*/ 	.byte	0x00, 0xf5, 0x21, 0x00


	//----- nvinfo : EIATTR_SPARSE_MMA_MASK
	.align		4
.L_64:
        /*0018*/ 	.byte	0x03, 0x50
        /*001a*/ 	.short	0x0000


	//----- nvinfo : EIATTR_MAXREG_COUNT
	.align		4
        /*001c*/ 	.byte	0x03, 0x1b
        /*001e*/ 	.short	0x00ff


	//----- nvinfo : EIATTR_MERCURY_ISA_VERSION
	.align		4
        /*0020*/ 	.byte	0x03, 0x5f
        /*0022*/ 	.short	0x0101


	//----- nvinfo : EIATTR_VRC_CTA_INIT_COUNT
	.align		4
        /*0024*/ 	.byte	0x02, 0x4a
	.zero		1
	.zero		1


	//----- nvinfo : EIATTR_EXIT_INSTR_OFFSETS
	.align		4
        /*0028*/ 	.byte	0x04, 0x1c
        /*002a*/ 	.short	(.L_66 - .L_65)


	//   ....[0]....
.L_65:
        /*002c*/ 	.word	0x000001d0


	//   ....[1]....
        /*0030*/ 	.word	0x00000230


	//----- nvinfo : EIATTR_CRS_STACK_SIZE
	.align		4
.L_66:
        /*0034*/ 	.byte	0x04, 0x1e
        /*0036*/ 	.short	(.L_68 - .L_67)
.L_67:
        /*0038*/ 	.word	0x00000000


	//----- nvinfo : EIATTR_CBANK_PARAM_SIZE
	.align		4
.L_68:
        /*003c*/ 	.byte	0x03, 0x19
        /*003e*/ 	.short	0x0008


	//----- nvinfo : EIATTR_PARAM_CBANK
	.align		4
        /*0040*/ 	.byte	0x04, 0x0a
        /*0042*/ 	.short	(.L_70 - .L_69)
	.align		4
.L_69:
        /*0044*/ 	.word	index@(.nv.constant0._Z10gcd_vectorPi)
        /*0048*/ 	.short	0x0380
        /*004a*/ 	.short	0x0008


	//----- nvinfo : EIATTR_SW_WAR
	.align		4
.L_70:
        /*004c*/ 	.byte	0x04, 0x36
        /*004e*/ 	.short	(.L_72 - .L_71)
.L_71:
        /*0050*/ 	.word	0x00000008
.L_72:


//--------------------- .nv.callgraph             --------------------------
	.section	.nv.callgraph,"",@"SHT_CUDA_CALLGRAPH"
	.align	4
	.sectionentsize	8
	.align		4
        /*0000*/ 	.word	0x00000000
	.align		4
        /*0004*/ 	.word	0xffffffff
	.align		4
        /*0008*/ 	.word	0x00000000
	.align		4
        /*000c*/ 	.word	0xfffffffe
	.align		4
        /*0010*/ 	.word	0x00000000
	.align		4
        /*0014*/ 	.word	0xfffffffd
	.align		4
        /*0018*/ 	.word	0x00000000
	.align		4
        /*001c*/ 	.word	0xfffffffc


//--------------------- .nv.constant4             --------------------------
	.section	.nv.constant4,"a",@progbits
	.align	8
	.align		8
.nv.constant4:
        /*0000*/ 	.dword	_ZN34_INTERNAL_26b8667a_4_k_cu_194375bc4cuda3std3__45__cpo5beginE
	.align		8
        /*0008*/ 	.dword	_ZN34_INTERNAL_26b8667a_4_k_cu_194375bc4cuda3std3__45__cpo3endE
	.align		8
        /*0010*/ 	.dword	_ZN34_INTERNAL_26b8667a_4_k_cu_194375bc4cuda3std3__45__cpo6cbeginE
	.align		8
        /*0018*/ 	.dword	_ZN34_INTERNAL_26b8667a_4_k_cu_194375bc4cuda3std3__45__cpo4cendE
	.align		8
        /*0020*/ 	.dword	_ZN34_INTERNAL_26b8667a_4_k_cu_194375bc4cuda3std3__45__cpo6rbeginE
	.align		8
        /*0028*/ 	.dword	_ZN34_INTERNAL_26b8667a_4_k_cu_194375bc4cuda3std3__45__cpo4rendE
	.align		8
        /*0030*/ 	.dword	_ZN34_INTERNAL_26b8667a_4_k_cu_194375bc4cuda3std3__45__cpo7crbeginE
	.align		8
        /*0038*/ 	.dword	_ZN34_INTERNAL_26b8667a_4_k_cu_194375bc4cuda3std3__45__cpo5crendE
	.align		8
        /*0040*/ 	.dword	_ZN34_INTERNAL_26b8667a_4_k_cu_194375bc4cuda3std3__436_GLOBAL__N__26b8667a_4_k_cu_194375bc6ignoreE
	.align		8
        /*0048*/ 	.dword	_ZN34_INTERNAL_26b8667a_4_k_cu_194375bc4cuda3std3__419piecewise_constructE
	.align		8
        /*0050*/ 	.dword	_ZN34_INTERNAL_26b8667a_4_k_cu_194375bc4cuda3std3__48in_placeE
	.align		8
        /*0058*/ 	.dword	_ZN34_INTERNAL_26b8667a_4_k_cu_194375bc4cuda3std3__420unreachable_sentinelE
	.align		8
        /*0060*/ 	.dword	_ZN34_INTERNAL_26b8667a_4_k_cu_194375bc4cuda3std3__47nulloptE
	.align		8
        /*0068*/ 	.dword	_ZN34_INTERNAL_26b8667a_4_k_cu_194375bc4cuda3std3__48unexpectE
	.align		8
        /*0070*/ 	.dword	_ZN34_INTERNAL_26b8667a_4_k_cu_194375bc4cuda3std6ranges3__45__cpo4swapE
	.align		8
        /*0078*/ 	.dword	_ZN34_INTERNAL_26b8667a_4_k_cu_194375bc4cuda3std6ranges3__45__cpo9iter_moveE
	.align		8
        /*0080*/ 	.dword	_ZN34_INTERNAL_26b8667a_4_k_cu_194375bc4cuda3std6ranges3__45__cpo5beginE
	.align		8
        /*0088*/ 	.dword	_ZN34_INTERNAL_26b8667a_4_k_cu_194375bc4cuda3std6ranges3__45__cpo3endE
	.align		8
        /*0090*/ 	.dword	_ZN34_INTERNAL_26b8667a_4_k_cu_194375bc4cuda3std6ranges3__45__cpo6cbeginE
	.align		8
        /*0098*/ 	.dword	_ZN34_INTERNAL_26b8667a_4_k_cu_194375bc4cuda3std6ranges3__45__cpo4cendE
	.align		8
        /*00a0*/ 	.dword	_ZN34_INTERNAL_26b8667a_4_k_cu_194375bc4cuda3std6ranges3__45__cpo7advanceE
	.align		8
        /*00a8*/ 	.dword	_ZN34_INTERNAL_26b8667a_4_k_cu_194375bc4cuda3std6ranges3__45__cpo9iter_swapE
	.align		8
        /*00b0*/ 	.dword	_ZN34_INTERNAL_26b8667a_4_k_cu_194375bc4cuda3std6ranges3__45__cpo4nextE
	.align		8
        /*00b8*/ 	.dword	_ZN34_INTERNAL_26b8667a_4_k_cu_194375bc4cuda3std6ranges3__45__cpo4prevE
	.align		8
        /*00c0*/ 	.dword	_ZN34_INTERNAL_26b8667a_4_k_cu_194375bc4cuda3std6ranges3__45__cpo4dataE
	.align		8
        /*00c8*/ 	.dword	_ZN34_INTERNAL_26b8667a_4_k_cu_194375bc4cuda3std6ranges3__45__cpo5cdataE
	.align		8
        /*00d0*/ 	.dword	_ZN34_INTERNAL_26b8667a_4_k_cu_194375bc4cuda3std6ranges3__45__cpo4sizeE
	.align		8
        /*00d8*/ 	.dword	_ZN34_INTERNAL_26b8667a_4_k_cu_194375bc4cuda3std6ranges3__45__cpo5ssizeE
	.align		8
        /*00e0*/ 	.dword	_ZN34_INTERNAL_26b8667a_4_k_cu_194375bc4cuda3std6ranges3__45__cpo8distanceE
	.align		8
        /*00e8*/ 	.dword	_ZN34_INTERNAL_26b8667a_4_k_cu_194375bc6thrust24THRUST_300001_SM_1000_NS8cuda_cub3parE
	.align		8
        /*00f0*/ 	.dword	_ZN34_INTERNAL_26b8667a_4_k_cu_194375bc6thrust24THRUST_300001_SM_1000_NS8cuda_cub10par_nosyncE
	.align		8
        /*00f8*/ 	.dword	_ZN34_INTERNAL_26b8667a_4_k_cu_194375bc6thrust24THRUST_300001_SM_1000_NS6system6detail10sequential3seqE
	.align		8
        /*0100*/ 	.dword	_ZN34_INTERNAL_26b8667a_4_k_cu_194375bc6thrust24THRUST_300001_SM_1000_NS12placeholders2_1E
	.align		8
        /*0108*/ 	.dword	_ZN34_INTERNAL_26b8667a_4_k_cu_194375bc6thrust24THRUST_300001_SM_1000_NS12placeholders2_2E
	.align		8
        /*0110*/ 	.dword	_ZN34_INTERNAL_26b8667a_4_k_cu_194375bc6thrust24THRUST_300001_SM_1000_NS12placeholders2_3E
	.align		8
        /*0118*/ 	.dword	_ZN34_INTERNAL_26b8667a_4_k_cu_194375bc6thrust24THRUST_300001_SM_1000_NS12placeholders2_4E
	.align		8
        /*0120*/ 	.dword	_ZN34_INTERNAL_26b8667a_4_k_cu_194375bc6thrust24THRUST_300001_SM_1000_NS12placeholders2_5E
	.align		8
        /*0128*/ 	.dword	_ZN34_INTERNAL_26b8667a_4_k_cu_194375bc6thrust24THRUST_300001_SM_1000_NS12placeholders2_6E
	.align		8
        /*0130*/ 	.dword	_ZN34_INTERNAL_26b8667a_4_k_cu_194375bc6thrust24THRUST_300001_SM_1000_NS12placeholders2_7E
	.align		8
        /*0138*/ 	.dword	_ZN34_INTERNAL_26b8667a_4_k_cu_194375bc6thrust24THRUST_300001_SM_1000_NS12placeholders2_8E
	.align		8
        /*0140*/ 	.dword	_ZN34_INTERNAL_26b8667a_4_k_cu_194375bc6thrust24THRUST_300001_SM_1000_NS12placeholders2_9E
	.align		8
        /*0148*/ 	.dword	_ZN34_INTERNAL_26b8667a_4_k_cu_194375bc6thrust24THRUST_300001_SM_1000_NS12placeholders3_10E
	.align		8
        /*0150*/ 	.dword	_ZN34_INTERNAL_26b8667a_4_k_cu_194375bc6thrust24THRUST_300001_SM_1000_NS3seqE


//--------------------- .text._ZN3cub18CUB_300001_SM_10006detail11EmptyKernelIvEEvv --------------------------
	.section	.text._ZN3cub18CUB_300001_SM_10006detail11EmptyKernelIvEEvv,"ax",@progbits
	.align	128
        .global         _ZN3cub18CUB_300001_SM_10006detail11EmptyKernelIvEEvv
        .type           _ZN3cub18CUB_300001_SM_10006detail11EmptyKernelIvEEvv,@function
        .size           _ZN3cub18CUB_300001_SM_10006detail11EmptyKernelIvEEvv,(.L_x_4 - _ZN3cub18CUB_300001_SM_10006detail11EmptyKernelIvEEvv)
        .other          _ZN3cub18CUB_300001_SM_10006detail11EmptyKernelIvEEvv,@"STO_CUDA_ENTRY STV_DEFAULT"
_ZN3cub18CUB_300001_SM_10006detail11EmptyKernelIvEEvv:
.text._ZN3cub18CUB_300001_SM_10006detail11EmptyKernelIvEEvv:
[----:B------:R-:W-:Y:S01]  /*0000*/  LDC R1, c[0x0][0x37c] ;  /* 0x0000df00ff017b82 */ /* 0x000fe20000000800 */
[----:B------:R-:W-:Y:S05]  /*0010*/  EXIT ;  /* 0x000000000000794d */ /* 0x000fea0003800000 */
.L_x_0:
[----:B------:R-:W-:-:S00]  /*0020*/  BRA `(.L_x_0) ;  /* 0xfffffffc00fc7947 */ /* 0x000fc0000383ffff */
[----:B------:R-:W-:-:S00]  /*0030*/  NOP ;  /* 0x0000000000007918 */ /* 0x000fc00000000000 */
        /* <DEDUP_REMOVED lines=12> */
.L_x_4:


//--------------------- .text._Z10gcd_vectorPi    --------------------------
	.section	.text._Z10gcd_vectorPi,"ax",@progbits
	.align	128
        .global         _Z10gcd_vectorPi
        .type           _Z10gcd_vectorPi,@function
        .size           _Z10gcd_vectorPi,(.L_x_5 - _Z10gcd_vectorPi)
        .other          _Z10gcd_vectorPi,@"STO_CUDA_ENTRY STV_DEFAULT"
_Z10gcd_vectorPi:
.text._Z10gcd_vectorPi:
[----:B------:R-:W-:Y:S01]  /*0000*/  LDC R1, c[0x0][0x37c] ;  /* 0x0000df00ff017b82 */ /* 0x000fe20000000800 */
[----:B------:R-:W0:Y:S01]  /*0010*/  S2R R7, SR_TID.X ;  /* 0x0000000000077919 */ /* 0x000e220000002100 */
[----:B------:R-:W1:Y:S01]  /*0020*/  LDCU UR4, c[0x0][0x360] ;  /* 0x00006c00ff0477ac */ /* 0x000e620008000800 */
[----:B------:R-:W-:Y:S01]  /*0030*/  BSSY.RECONVERGENT B0, `(.L_x_1) ;  /* 0x0000018000007945 */ /* 0x000fe20003800200 */
[----:B-1----:R-:W-:Y:S01]  /*0040*/  IMAD.U32 R0, RZ, RZ, UR4 ;  /* 0x00000004ff007e24 */ /* 0x002fe2000f8e00ff */
[----:B0-----:R-:W-:-:S07]  /*0050*/  MOV R5, R7 ;  /* 0x0000000700057202 */ /* 0x001fce0000000f00 */
.L_x_2:
[----:B------:R-:W0:Y:S01]  /*0060*/  I2F.U32.RP R4, R0 ;  /* 0x0000000000047306 */ /* 0x000e220000209000 */
[----:B------:R-:W-:-:S07]  /*0070*/  ISETP.NE.U32.AND P1, PT, R0, RZ, PT ;  /* 0x000000ff0000720c */ /* 0x000fce0003f25070 */
[----:B0-----:R-:W0:Y:S02]  /*0080*/  MUFU.RCP R4, R4 ;  /* 0x0000000400047308 */ /* 0x001e240000001000 */
[----:B0-----:R-:W-:-:S06]  /*0090*/  VIADD R2, R4, 0xffffffe ;  /* 0x0ffffffe04027836 */ /* 0x001fcc0000000000 */
[----:B------:R0:W1:Y:S02]  /*00a0*/  F2I.FTZ.U32.TRUNC.NTZ R3, R2 ;  /* 0x0000000200037305 */ /* 0x000064000021f000 */
[----:B0-----:R-:W-:Y:S01]  /*00b0*/  IMAD.MOV.U32 R2, RZ, RZ, RZ ;  /* 0x000000ffff027224 */ /* 0x001fe200078e00ff */
[----:B-1----:R-:W-:-:S05]  /*00c0*/  IADD3 R9, PT, PT, RZ, -R3, RZ ;  /* 0x80000003ff097210 */ /* 0x002fca0007ffe0ff */
[----:B------:R-:W-:-:S04]  /*00d0*/  IMAD R9, R9, R0, RZ ;  /* 0x0000000009097224 */ /* 0x000fc800078e02ff */
[----:B------:R-:W-:-:S06]  /*00e0*/  IMAD.HI.U32 R6, R3, R9, R2 ;  /* 0x0000000903067227 */ /* 0x000fcc00078e0002 */
[----:B------:R-:W-:-:S05]  /*00f0*/  IMAD.HI.U32 R6, R6, R5, RZ ;  /* 0x0000000506067227 */ /* 0x000fca00078e00ff */
[----:B------:R-:W-:-:S05]  /*0100*/  IADD3 R6, PT, PT, -R6, RZ, RZ ;  /* 0x000000ff06067210 */ /* 0x000fca0007ffe1ff */
[----:B------:R-:W-:Y:S02]  /*0110*/  IMAD R3, R0, R6, R5 ;  /* 0x0000000600037224 */ /* 0x000fe400078e0205 */
[----:B------:R-:W-:-:S03]  /*0120*/  IMAD.MOV.U32 R5, RZ, RZ, R0 ;  /* 0x000000ffff057224 */ /* 0x000fc600078e0000 */
[----:B------:R-:W-:-:S13]  /*0130*/  ISETP.GE.U32.AND P0, PT, R3, R0, PT ;  /* 0x000000000300720c */ /* 0x000fda0003f06070 */
[----:B------:R-:W-:-:S05]  /*0140*/  @P0 IMAD.IADD R3, R3, 0x1, -R0 ;  /* 0x0000000103030824 */ /* 0x000fca00078e0a00 */
[----:B------:R-:W-:-:S13]  /*0150*/  ISETP.GE.U32.AND P0, PT, R3, R0, PT ;  /* 0x000000000300720c */ /* 0x000fda0003f06070 */
[-C--:B------:R-:W-:Y:S02]  /*0160*/  @P0 IADD3 R3, PT, PT, R3, -R0.reuse, RZ ;  /* 0x8000000003030210 */ /* 0x080fe40007ffe0ff */
[----:B------:R-:W-:-:S04]  /*0170*/  @!P1 LOP3.LUT R3, RZ, R0, RZ, 0x33, !PT ;  /* 0x00000000ff039212 */ /* 0x000fc800078e33ff */
[----:B------:R-:W-:Y:S02]  /*0180*/  ISETP.NE.AND P0, PT, R3, RZ, PT ;  /* 0x000000ff0300720c */ /* 0x000fe40003f05270 */
[----:B------:R-:W-:-:S11]  /*0190*/  MOV R0, R3 ;  /* 0x0000000300007202 */ /* 0x000fd60000000f00 */
[----:B------:R-:W-:Y:S05]  /*01a0*/  @P0 BRA `(.L_x_2) ;  /* 0xfffffffc00ac0947 */ /* 0x000fea000383ffff */
[----:B------:R-:W-:Y:S05]  /*01b0*/  BSYNC.RECONVERGENT B0 ;  /* 0x0000000000007941 */ /* 0x000fea0003800200 */
.L_x_1:
[----:B------:R-:W-:-:S13]  /*01c0*/  ISETP.NE.AND P0, PT, R5, 0x1, PT ;  /* 0x000000010500780c */ /* 0x000fda0003f05270 */
[----:B------:R-:W-:Y:S05]  /*01d0*/  @P0 EXIT ;  /* 0x000000000000094d */ /* 0x000fea0003800000 */
[----:B------:R-:W0:Y:S01]  /*01e0*/  LDC.64 R2, c[0x0][0x380] ;  /* 0x0000e000ff027b82 */ /* 0x000e220000000a00 */
[----:B------:R-:W1:Y:S01]  /*01f0*/  LDCU.64 UR4, c[0x0][0x358] ;  /* 0x00006b00ff0477ac */ /* 0x000e620008000a00 */
[----:B------:R-:W-:Y:S02]  /*0200*/  IMAD.MOV.U32 R5, RZ, RZ, 0x1 ;  /* 0x00000001ff057424 */ /* 0x000fe400078e00ff */
[----:B0-----:R-:W-:-:S05]  /*0210*/  IMAD.WIDE.U32 R2, R7, 0x4, R2 ;  /* 0x0000000407027825 */ /* 0x001fca00078e0002 */
[----:B-1----:R-:W-:Y:S01]  /*0220*/  STG.E desc[UR4][R2.64], R5 ;  /* 0x0000000502007986 */ /* 0x002fe2000c101904 */
[----:B------:R-:W-:Y:S05]  /*0230*/  EXIT ;  /* 0x000000000000794d */ /* 0x000fea0003800000 */
.L_x_3:
        /* <DEDUP_REMOVED lines=12> */
.L_x_5:


//--------------------- .nv.shared.reserved.0     --------------------------
	.section	.nv.shared.reserved.0,"aw",@nobits
	.weak		__nv_reservedSMEM_offset_0_alias
	.size		__nv_reservedSMEM_offset_0_alias, 0, 64
	.other		__nv_reservedSMEM_offset_0_alias,@"STO_CUDA_RESERVED_SHARED STV_DEFAULT"
__nv_reservedSMEM_offset_0_alias:
	.zero		0
	.zero		64


//--------------------- .nv.global                --------------------------
	.section	.nv.global,"aw",@nobits
.nv.global:
	.type		_ZN34_INTERNAL_26b8667a_4_k_cu_194375bc6thrust24THRUST_300001_SM_1000_NS3seqE,@object
	.size		_ZN34_INTERNAL_26b8667a_4_k_cu_194375bc6thrust24THRUST_300001_SM_1000_NS3seqE,(_ZN34_INTERNAL_26b8667a_4_k_cu_194375bc4cuda3std3__48in_placeE - _ZN34_INTERNAL_26b8667a_4_k_cu_194375bc6thrust24THRUST_300001_SM_1000_NS3seqE)
_ZN34_INTERNAL_26b8667a_4_k_cu_194375bc6thrust24THRUST_300001_SM_1000_NS3seqE:
	.zero		1
	.type		_ZN34_INTERNAL_26b8667a_4_k_cu_194375bc4cuda3std3__48in_placeE,@object
	.size		_ZN34_INTERNAL_26b8667a_4_k_cu_194375bc4cuda3std3__48in_placeE,(_ZN34_INTERNAL_26b8667a_4_k_cu_194375bc4cuda3std6ranges3__45__cpo4sizeE - _ZN34_INTERNAL_26b8667a_4_k_cu_194375bc4cuda3std3__48in_placeE)
_ZN34_INTERNAL_26b8667a_4_k_cu_194375bc4cuda3std3__48in_placeE:
	.zero		1
	.type		_ZN34_INTERNAL_26b8667a_4_k_cu_194375bc4cuda3std6ranges3__45__cpo4sizeE,@object
	.size		_ZN34_INTERNAL_26b8667a_4_k_cu_194375bc4cuda3std6ranges3__45__cpo4sizeE,(_ZN34_INTERNAL_26b8667a_4_k_cu_194375bc6thrust24THRUST_300001_SM_1000_NS12placeholders2_3E - _ZN34_INTERNAL_26b8667a_4_k_cu_194375bc4cuda3std6ranges3__45__cpo4sizeE)
_ZN34_INTERNAL_26b8667a_4_k_cu_194375bc4cuda3std6ranges3__45__cpo4sizeE:
	.zero		1
	.type		_ZN34_INTERNAL_26b8667a_4_k_cu_194375bc6thrust24THRUST_300001_SM_1000_NS12placeholders2_3E,@object
	.size		_ZN34_INTERNAL_26b8667a_4_k_cu_194375bc6thrust24THRUST_300001_SM_1000_NS12placeholders2_3E,(_ZN34_INTERNAL_26b8667a_4_k_cu_194375bc4cuda3std3__45__cpo6cbeginE - _ZN34_INTERNAL_26b8667a_4_k_cu_194375bc6thrust24THRUST_300001_SM_1000_NS12placeholders2_3E)
_ZN34_INTERNAL_26b8667a_4_k_cu_194375bc6thrust24THRUST_300001_SM_1000_NS12placeholders2_3E:
	.zero		1
	.type		_ZN34_INTERNAL_26b8667a_4_k_cu_194375bc4cuda3std3__45__cpo6cbeginE,@object
	.size		_ZN34_INTERNAL_26b8667a_4_k_cu_194375bc4cuda3std3__45__cpo6cbeginE,(_ZN34_INTERNAL_26b8667a_4_k_cu_194375bc4cuda3std6ranges3__45__cpo6cbeginE - _ZN34_INTERNAL_26b8667a_4_k_cu_194375bc4cuda3std3__45__cpo6cbeginE)
_ZN34_INTERNAL_26b8667a_4_k_cu_194375bc4cuda3std3__45__cpo6cbeginE:
	.zero		1
	.type		_ZN34_INTERNAL_26b8667a_4_k_cu_194375bc4cuda3std6ranges3__45__cpo6cbeginE,@object
	.size		_ZN34_INTERNAL_26b8667a_4_k_cu_194375bc4cuda3std6ranges3__45__cpo6cbeginE,(_ZN34_INTERNAL_26b8667a_4_k_cu_194375bc6thrust24THRUST_300001_SM_1000_NS12placeholders2_7E - _ZN34_INTERNAL_26b8667a_4_k_cu_194375bc4cuda3std6ranges3__45__cpo6cbeginE)
_ZN34_INTERNAL_26b8667a_4_k_cu_194375bc4cuda3std6ranges3__45__cpo6cbeginE:
	.zero		1
	.type		_ZN34_INTERNAL_26b8667a_4_k_cu_194375bc6thrust24THRUST_300001_SM_1000_NS12placeholders2_7E,@object
	.size		_ZN34_INTERNAL_26b8667a_4_k_cu_194375bc6thrust24THRUST_300001_SM_1000_NS12placeholders2_7E,(_ZN34_INTERNAL_26b8667a_4_k_cu_194375bc4cuda3std3__45__cpo7crbeginE - _ZN34_INTERNAL_26b8667a_4_k_cu_194375bc6thrust24THRUST_300001_SM_1000_NS12placeholders2_7E)
_ZN34_INTERNAL_26b8667a_4_k_cu_194375bc6thrust24THRUST_300001_SM_1000_NS12placeholders2_7E:
	.zero		1
	.type		_ZN34_INTERNAL_26b8667a_4_k_cu_194375bc4cuda3std3__45__cpo7crbeginE,@object
	.size		_ZN34_INTERNAL_26b8667a_4_k_cu_194375bc4cuda3std3__45__cpo7crbeginE,(_ZN34_INTERNAL_26b8667a_4_k_cu_194375bc4cuda3std6ranges3__45__cpo4nextE - _ZN34_INTERNAL_26b8667a_4_k_cu_194375bc4cuda3std3__45__cpo7crbeginE)
_ZN34_INTERNAL_26b8667a_4_k_cu_194375bc4cuda3std3__45__cpo7crbeginE:
	.zero		1
	.type		_ZN34_INTERNAL_26b8667a_4_k_cu_194375bc4cuda3std6ranges3__45__cpo4nextE,@object
	.size		_ZN34_INTERNAL_26b8667a_4_k_cu_194375bc4cuda3std6ranges3__45__cpo4nextE,(_ZN34_INTERNAL_26b8667a_4_k_cu_194375bc4cuda3std6ranges3__45__cpo4swapE - _ZN34_INTERNAL_26b8667a_4_k_cu_194375bc4cuda3std6ranges3__45__cpo4nextE)
_ZN34_INTERNAL_26b8667a_4_k_cu_194375bc4cuda3std6ranges3__45__cpo4nextE:
	.zero		1
	.type		_ZN34_INTERNAL_26b8667a_4_k_cu_194375bc4cuda3std6ranges3__45__cpo4swapE,@object
	.size		_ZN34_INTERNAL_26b8667a_4_k_cu_194375bc4cuda3std6ranges3__45__cpo4swapE,(_ZN34_INTERNAL_26b8667a_4_k_cu_194375bc6thrust24THRUST_300001_SM_1000_NS8cuda_cub10par_nosyncE - _ZN34_INTERNAL_26b8667a_4_k_cu_194375bc4cuda3std6ranges3__45__cpo4swapE)
_ZN34_INTERNAL_26b8667a_4_k_cu_194375bc4cuda3std6ranges3__45__cpo4swapE:
	.zero		1
	.type		_ZN34_INTERNAL_26b8667a_4_k_cu_194375bc6thrust24THRUST_300001_SM_1000_NS8cuda_cub10par_nosyncE,@object
	.size		_ZN34_INTERNAL_26b8667a_4_k_cu_194375bc6thrust24THRUST_300001_SM_1000_NS8cuda_cub10par_nosyncE,(_ZN34_INTERNAL_26b8667a_4_k_cu_194375bc6thrust24THRUST_300001_SM_1000_NS12placeholders2_9E - _ZN34_INTERNAL_26b8667a_4_k_cu_194375bc6thrust24THRUST_300001_SM_1000_NS8cuda_cub10par_nosyncE)
_ZN34_INTERNAL_26b8667a_4_k_cu_194375bc6thrust24THRUST_300001_SM_1000_NS8cuda_cub10par_nosyncE:
	.zero		1
	.type		_ZN34_INTERNAL_26b8667a_4_k_cu_194375bc6thrust24THRUST_300001_SM_1000_NS12placeholders2_9E,@object
	.size		_ZN34_INTERNAL_26b8667a_4_k_cu_194375bc6thrust24THRUST_300001_SM_1000_NS12placeholders2_9E,(_ZN34_INTERNAL_26b8667a_4_k_cu_194375bc4cuda3std3__436_GLOBAL__N__26b8667a_4_k_cu_194375bc6ignoreE - _ZN34_INTERNAL_26b8667a_4_k_cu_194375bc6thrust24THRUST_300001_SM_1000_NS12placeholders2_9E)
_ZN34_INTERNAL_26b8667a_4_k_cu_194375bc6thrust24THRUST_300001_SM_1000_NS12placeholders2_9E:
	.zero		1
	.type		_ZN34_INTERNAL_26b8667a_4_k_cu_194375bc4cuda3std3__436_GLOBAL__N__26b8667a_4_k_cu_194375bc6ignoreE,@object
	.size		_ZN34_INTERNAL_26b8667a_4_k_cu_194375bc4cuda3std3__436_GLOBAL__N__26b8667a_4_k_cu_194375bc6ignoreE,(_ZN34_INTERNAL_26b8667a_4_k_cu_194375bc4cuda3std6ranges3__45__cpo4dataE - _ZN34_INTERNAL_26b8667a_4_k_cu_194375bc4cuda3std3__436_GLOBAL__N__26b8667a_4_k_cu_194375bc6ignoreE)
_ZN34_INTERNAL_26b8667a_4_k_cu_194375bc4cuda3std3__436_GLOBAL__N__26b8667a_4_k_cu_194375bc6ignoreE:
	.zero		1
	.type		_ZN34_INTERNAL_26b8667a_4_k_cu_194375bc4cuda3std6ranges3__45__cpo4dataE,@object
	.size		_ZN34_INTERNAL_26b8667a_4_k_cu_194375bc4cuda3std6ranges3__45__cpo4dataE,(_ZN34_INTERNAL_26b8667a_4_k_cu_194375bc6thrust24THRUST_300001_SM_1000_NS12placeholders2_1E - _ZN34_INTERNAL_26b8667a_4_k_cu_194375bc4cuda3std6ranges3__45__cpo4dataE)
_ZN34_INTERNAL_26b8667a_4_k_cu_194375bc4cuda3std6ranges3__45__cpo4dataE:
	.zero		1
	.type		_ZN34_INTERNAL_26b8667a_4_k_cu_194375bc6thrust24THRUST_300001_SM_1000_NS12placeholders2_1E,@object
	.size		_ZN34_INTERNAL_26b8667a_4_k_cu_194375bc6thrust24THRUST_300001_SM_1000_NS12placeholders2_1E,(_ZN34_INTERNAL_26b8667a_4_k_cu_194375bc4cuda3std3__45__cpo5beginE - _ZN34_INTERNAL_26b8667a_4_k_cu_194375bc6thrust24THRUST_300001_SM_1000_NS12placeholders2_1E)
_ZN34_INTERNAL_26b8667a_4_k_cu_194375bc6thrust24THRUST_300001_SM_1000_NS12placeholders2_1E:
	.zero		1
	.type		_ZN34_INTERNAL_26b8667a_4_k_cu_194375bc4cuda3std3__45__cpo5beginE,@object
	.size		_ZN34_INTERNAL_26b8667a_4_k_cu_194375bc4cuda3std3__45__cpo5beginE,(_ZN34_INTERNAL_26b8667a_4_k_cu_194375bc4cuda3std6ranges3__45__cpo5beginE - _ZN34_INTERNAL_26b8667a_4_k_cu_194375bc4cuda3std3__45__cpo5beginE)
_ZN34_INTERNAL_26b8667a_4_k_cu_194375bc4cuda3std3__45__cpo5beginE:
	.zero		1
	.type		_ZN34_INTERNAL_26b8667a_4_k_cu_194375bc4cuda3std6ranges3__45__cpo5beginE,@object
	.size		_ZN34_INTERNAL_26b8667a_4_k_cu_194375bc4cuda3std6ranges3__45__cpo5beginE,(_ZN34_INTERNAL_26b8667a_4_k_cu_194375bc6thrust24THRUST_300001_SM_1000_NS12placeholders2_5E - _ZN34_INTERNAL_26b8667a_4_k_cu_194375bc4cuda3std6ranges3__45__cpo5beginE)
_ZN34_INTERNAL_26b8667a_4_k_cu_194375bc4cuda3std6ranges3__45__cpo5beginE:
	.zero		1
	.type		_ZN34_INTERNAL_26b8667a_4_k_cu_194375bc6thrust24THRUST_300001_SM_1000_NS12placeholders2_5E,@object
	.size		_ZN34_INTERNAL_26b8667a_4_k_cu_194375bc6thrust24THRUST_300001_SM_1000_NS12placeholders2_5E,(_ZN34_INTERNAL_26b8667a_4_k_cu_194375bc4cuda3std3__45__cpo6rbeginE - _ZN34_INTERNAL_26b8667a_4_k_cu_194375bc6thrust24THRUST_300001_SM_1000_NS12placeholders2_5E)
_ZN34_INTERNAL_26b8667a_4_k_cu_194375bc6thrust24THRUST_300001_SM_1000_NS12placeholders2_5E:
	.zero		1
	.type		_ZN34_INTERNAL_26b8667a_4_k_cu_194375bc4cuda3std3__45__cpo6rbeginE,@object
	.size		_ZN34_INTERNAL_26b8667a_4_k_cu_194375bc4cuda3std3__45__cpo6rbeginE,(_ZN34_INTERNAL_26b8667a_4_k_cu_194375bc4cuda3std6ranges3__45__cpo7advanceE - _ZN34_INTERNAL_26b8667a_4_k_cu_194375bc4cuda3std3__45__cpo6rbeginE)
_ZN34_INTERNAL_26b8667a_4_k_cu_194375bc4cuda3std3__45__cpo6rbeginE:
	.zero		1
	.type		_ZN34_INTERNAL_26b8667a_4_k_cu_194375bc4cuda3std6ranges3__45__cpo7advanceE,@object
	.size		_ZN34_INTERNAL_26b8667a_4_k_cu_194375bc4cuda3std6ranges3__45__cpo7advanceE,(_ZN34_INTERNAL_26b8667a_4_k_cu_194375bc4cuda3std3__47nulloptE - _ZN34_INTERNAL_26b8667a_4_k_cu_194375bc4cuda3std6ranges3__45__cpo7advanceE)
_ZN34_INTERNAL_26b8667a_4_k_cu_194375bc4cuda3std6ranges3__45__cpo7advanceE:
	.zero		1
	.type		_ZN34_INTERNAL_26b8667a_4_k_cu_194375bc4cuda3std3__47nulloptE,@object
	.size		_ZN34_INTERNAL_26b8667a_4_k_cu_194375bc4cuda3std3__47nulloptE,(_ZN34_INTERNAL_26b8667a_4_k_cu_194375bc4cuda3std6ranges3__45__cpo8distanceE - _ZN34_INTERNAL_26b8667a_4_k_cu_194375bc4cuda3std3__47nulloptE)
_ZN34_INTERNAL_26b8667a_4_k_cu_194375bc4cuda3std3__47nulloptE:
	.zero		1
	.type		_ZN34_INTERNAL_26b8667a_4_k_cu_194375bc4cuda3std6ranges3__45__cpo8distanceE,@object
	.size		_ZN34_INTERNAL_26b8667a_4_k_cu_194375bc4cuda3std6ranges3__45__cpo8distanceE,(_ZN34_INTERNAL_26b8667a_4_k_cu_194375bc6thrust24THRUST_300001_SM_1000_NS12placeholders3_10E - _ZN34_INTERNAL_26b8667a_4_k_cu_194375bc4cuda3std6ranges3__45__cpo8distanceE)
_ZN34_INTERNAL_26b8667a_4_k_cu_194375bc4cuda3std6ranges3__45__cpo8distanceE:
	.zero		1
	.type		_ZN34_INTERNAL_26b8667a_4_k_cu_194375bc6thrust24THRUST_300001_SM_1000_NS12placeholders3_10E,@object
	.size		_ZN34_INTERNAL_26b8667a_4_k_cu_194375bc6thrust24THRUST_300001_SM_1000_NS12placeholders3_10E,(_ZN34_INTERNAL_26b8667a_4_k_cu_194375bc4cuda3std3__419piecewise_constructE - _ZN34_INTERNAL_26b8667a_4_k_cu_194375bc6thrust24THRUST_300001_SM_1000_NS12placeholders3_10E)
_ZN34_INTERNAL_26b8667a_4_k_cu_194375bc6thrust24THRUST_300001_SM_1000_NS12placeholders3_10E:
	.zero		1
	.type		_ZN34_INTERNAL_26b8667a_4_k_cu_194375bc4cuda3std3__419piecewise_constructE,@object
	.size		_ZN34_INTERNAL_26b8667a_4_k_cu_194375bc4cuda3std3__419piecewise_constructE,(_ZN34_INTERNAL_26b8667a_4_k_cu_194375bc4cuda3std6ranges3__45__cpo5cdataE - _ZN34_INTERNAL_26b8667a_4_k_cu_194375bc4cuda3std3__419piecewise_constructE)
_ZN34_INTERNAL_26b8667a_4_k_cu_194375bc4cuda3std3__419piecewise_constructE:
	.zero		1
	.type		_ZN34_INTERNAL_26b8667a_4_k_cu_194375bc4cuda3std6ranges3__45__cpo5cdataE,@object
	.size		_ZN34_INTERNAL_26b8667a_4_k_cu_194375bc4cuda3std6ranges3__45__cpo5cdataE,(_ZN34_INTERNAL_26b8667a_4_k_cu_194375bc6thrust24THRUST_300001_SM_1000_NS12placeholders2_2E - _ZN34_INTERNAL_26b8667a_4_k_cu_194375bc4cuda3std6ranges3__45__cpo5cdataE)
_ZN34_INTERNAL_26b8667a_4_k_cu_194375bc4cuda3std6ranges3__45__cpo5cdataE:
	.zero		1
	.type		_ZN34_INTERNAL_26b8667a_4_k_cu_194375bc6thrust24THRUST_300001_SM_1000_NS12placeholders2_2E,@object
	.size		_ZN34_INTERNAL_26b8667a_4_k_cu_194375bc6thrust24THRUST_300001_SM_1000_NS12placeholders2_2E,(_ZN34_INTERNAL_26b8667a_4_k_cu_194375bc4cuda3std3__45__cpo3endE - _ZN34_INTERNAL_26b8667a_4_k_cu_194375bc6thrust24THRUST_300001_SM_1000_NS12placeholders2_2E)
_ZN34_INTERNAL_26b8667a_4_k_cu_194375bc6thrust24THRUST_300001_SM_1000_NS12placeholders2_2E:
	.zero		1
	.type		_ZN34_INTERNAL_26b8667a_4_k_cu_194375bc4cuda3std3__45__cpo3endE,@object
	.size		_ZN34_INTERNAL_26b8667a_4_k_cu_194375bc4cuda3std3__45__cpo3endE,(_ZN34_INTERNAL_26b8667a_4_k_cu_194375bc4cuda3std6ranges3__45__cpo3endE - _ZN34_INTERNAL_26b8667a_4_k_cu_194375bc4cuda3std3__45__cpo3endE)
_ZN34_INTERNAL_26b8667a_4_k_cu_194375bc4cuda3std3__45__cpo3endE:
	.zero		1
	.type		_ZN34_INTERNAL_26b8667a_4_k_cu_194375bc4cuda3std6ranges3__45__cpo3endE,@object
	.size		_ZN34_INTERNAL_26b8667a_4_k_cu_194375bc4cuda3std6ranges3__45__cpo3endE,(_ZN34_INTERNAL_26b8667a_4_k_cu_194375bc6thrust24THRUST_300001_SM_1000_NS12placeholders2_6E - _ZN34_INTERNAL_26b8667a_4_k_cu_194375bc4cuda3std6ranges3__45__cpo3endE)
_ZN34_INTERNAL_26b8667a_4_k_cu_194375bc4cuda3std6ranges3__45__cpo3endE:
	.zero		1
	.type		_ZN34_INTERNAL_26b8667a_4_k_cu_194375bc6thrust24THRUST_300001_SM_1000_NS12placeholders2_6E,@object
	.size		_ZN34_INTERNAL_26b8667a_4_k_cu_194375bc6thrust24THRUST_300001_SM_1000_NS12placeholders2_6E,(_ZN34_INTERNAL_26b8667a_4_k_cu_194375bc4cuda3std3__45__cpo4rendE - _ZN34_INTERNAL_26b8667a_4_k_cu_194375bc6thrust24THRUST_300001_SM_1000_NS12placeholders2_6E)
_ZN34_INTERNAL_26b8667a_4_k_cu_194375bc6thrust24THRUST_300001_SM_1000_NS12placeholders2_6E:
	.zero		1
	.type		_ZN34_INTERNAL_26b8667a_4_k_cu_194375bc4cuda3std3__45__cpo4rendE,@object
	.size		_ZN34_INTERNAL_26b8667a_4_k_cu_194375bc4cuda3std3__45__cpo4rendE,(_ZN34_INTERNAL_26b8667a_4_k_cu_194375bc4cuda3std6ranges3__45__cpo9iter_swapE - _ZN34_INTERNAL_26b8667a_4_k_cu_194375bc4cuda3std3__45__cpo4rendE)
_ZN34_INTERNAL_26b8667a_4_k_cu_194375bc4cuda3std3__45__cpo4rendE:
	.zero		1
	.type		_ZN34_INTERNAL_26b8667a_4_k_cu_194375bc4cuda3std6ranges3__45__cpo9iter_swapE,@object
	.size		_ZN34_INTERNAL_26b8667a_4_k_cu_194375bc4cuda3std6ranges3__45__cpo9iter_swapE,(_ZN34_INTERNAL_26b8667a_4_k_cu_194375bc4cuda3std3__48unexpectE - _ZN34_INTERNAL_26b8667a_4_k_cu_194375bc4cuda3std6ranges3__45__cpo9iter_swapE)
_ZN34_INTERNAL_26b8667a_4_k_cu_194375bc4cuda3std6ranges3__45__cpo9iter_swapE:
	.zero		1
	.type		_ZN34_INTERNAL_26b8667a_4_k_cu_194375bc4cuda3std3__48unexpectE,@object
	.size		_ZN34_INTERNAL_26b8667a_4_k_cu_194375bc4cuda3std3__48unexpectE,(_ZN34_INTERNAL_26b8667a_4_k_cu_194375bc6thrust24THRUST_300001_SM_1000_NS8cuda_cub3parE - _ZN34_INTERNAL_26b8667a_4_k_cu_194375bc4cuda3std3__48unexpectE)
_ZN34_INTERNAL_26b8667a_4_k_cu_194375bc4cuda3std3__48unexpectE:
	.zero		1
	.type		_ZN34_INTERNAL_26b8667a_4_k_cu_194375bc6thrust24THRUST_300001_SM_1000_NS8cuda_cub3parE,@object
	.size		_ZN34_INTERNAL_26b8667a_4_k_cu_194375bc6thrust24THRUST_300001_SM_1000_NS8cuda_cub3parE,(_ZN34_INTERNAL_26b8667a_4_k_cu_194375bc6thrust24THRUST_300001_SM_1000_NS12placeholders2_4E - _ZN34_INTERNAL_26b8667a_4_k_cu_194375bc6thrust24THRUST_300001_SM_1000_NS8cuda_cub3parE)
_ZN34_INTERNAL_26b8667a_4_k_cu_194375bc6thrust24THRUST_300001_SM_1000_NS8cuda_cub3parE:
	.zero		1
	.type		_ZN34_INTERNAL_26b8667a_4_k_cu_194375bc6thrust24THRUST_300001_SM_1000_NS12placeholders2_4E,@object
	.size		_ZN34_INTERNAL_26b8667a_4_k_cu_194375bc6thrust24THRUST_300001_SM_1000_NS12placeholders2_4E,(_ZN34_INTERNAL_26b8667a_4_k_cu_194375bc4cuda3std3__45__cpo4cendE - _ZN34_INTERNAL_26b8667a_4_k_cu_194375bc6thrust24THRUST_300001_SM_1000_NS12placeholders2_4E)
_ZN34_INTERNAL_26b8667a_4_k_cu_194375bc6thrust24THRUST_300001_SM_1000_NS12placeholders2_4E:
	.zero		1
	.type		_ZN34_INTERNAL_26b8667a_4_k_cu_194375bc4cuda3std3__45__cpo4cendE,@object
	.size		_ZN34_INTERNAL_26b8667a_4_k_cu_194375bc4cuda3std3__45__cpo4cendE,(_ZN34_INTERNAL_26b8667a_4_k_cu_194375bc4cuda3std6ranges3__45__cpo4cendE - _ZN34_INTERNAL_26b8667a_4_k_cu_194375bc4cuda3std3__45__cpo4cendE)
_ZN34_INTERNAL_26b8667a_4_k_cu_194375bc4cuda3std3__45__cpo4cendE:
	.zero		1
	.type		_ZN34_INTERNAL_26b8667a_4_k_cu_194375bc4cuda3std6ranges3__45__cpo4cendE,@object
	.size		_ZN34_INTERNAL_26b8667a_4_k_cu_194375bc4cuda3std6ranges3__45__cpo4cendE,(_ZN34_INTERNAL_26b8667a_4_k_cu_194375bc4cuda3std3__420unreachable_sentinelE - _ZN34_INTERNAL_26b8667a_4_k_cu_194375bc4cuda3std6ranges3__45__cpo4cendE)
_ZN34_INTERNAL_26b8667a_4_k_cu_194375bc4cuda3std6ranges3__45__cpo4cendE:
	.zero		1
	.type		_ZN34_INTERNAL_26b8667a_4_k_cu_194375bc4cuda3std3__420unreachable_sentinelE,@object
	.size		_ZN34_INTERNAL_26b8667a_4_k_cu_194375bc4cuda3std3__420unreachable_sentinelE,(_ZN34_INTERNAL_26b8667a_4_k_cu_194375bc4cuda3std6ranges3__45__cpo5ssizeE - _ZN34_INTERNAL_26b8667a_4_k_cu_194375bc4cuda3std3__420unreachable_sentinelE)
_ZN34_INTERNAL_26b8667a_4_k_cu_194375bc4cuda3std3__420unreachable_sentinelE:
	.zero		1
	.type		_ZN34_INTERNAL_26b8667a_4_k_cu_194375bc4cuda3std6ranges3__45__cpo5ssizeE,@object
	.size		_ZN34_INTERNAL_26b8667a_4_k_cu_194375bc4cuda3std6ranges3__45__cpo5ssizeE,(_ZN34_INTERNAL_26b8667a_4_k_cu_194375bc6thrust24THRUST_300001_SM_1000_NS12placeholders2_8E - _ZN34_INTERNAL_26b8667a_4_k_cu_194375bc4cuda3std6ranges3__45__cpo5ssizeE)
_ZN34_INTERNAL_26b8667a_4_k_cu_194375bc4cuda3std6ranges3__45__cpo5ssizeE:
	.zero		1
	.type		_ZN34_INTERNAL_26b8667a_4_k_cu_194375bc6thrust24THRUST_300001_SM_1000_NS12placeholders2_8E,@object
	.size		_ZN34_INTERNAL_26b8667a_4_k_cu_194375bc6thrust24THRUST_300001_SM_1000_NS12placeholders2_8E,(_ZN34_INTERNAL_26b8667a_4_k_cu_194375bc4cuda3std3__45__cpo5crendE - _ZN34_INTERNAL_26b8667a_4_k_cu_194375bc6thrust24THRUST_300001_SM_1000_NS12placeholders2_8E)
_ZN34_INTERNAL_26b8667a_4_k_cu_194375bc6thrust24THRUST_300001_SM_1000_NS12placeholders2_8E:
	.zero		1
	.type		_ZN34_INTERNAL_26b8667a_4_k_cu_194375bc4cuda3std3__45__cpo5crendE,@object
	.size		_ZN34_INTERNAL_26b8667a_4_k_cu_194375bc4cuda3std3__45__cpo5crendE,(_ZN34_INTERNAL_26b8667a_4_k_cu_194375bc4cuda3std6ranges3__45__cpo4prevE - _ZN34_INTERNAL_26b8667a_4_k_cu_194375bc4cuda3std3__45__cpo5crendE)
_ZN34_INTERNAL_26b8667a_4_k_cu_194375bc4cuda3std3__45__cpo5crendE:
	.zero		1
	.type		_ZN34_INTERNAL_26b8667a_4_k_cu_194375bc4cuda3std6ranges3__45__cpo4prevE,@object
	.size		_ZN34_INTERNAL_26b8667a_4_k_cu_194375bc4cuda3std6ranges3__45__cpo4prevE,(_ZN34_INTERNAL_26b8667a_4_k_cu_194375bc4cuda3std6ranges3__45__cpo9iter_moveE - _ZN34_INTERNAL_26b8667a_4_k_cu_194375bc4cuda3std6ranges3__45__cpo4prevE)
_ZN34_INTERNAL_26b8667a_4_k_cu_194375bc4cuda3std6ranges3__45__cpo4prevE:
	.zero		1
	.type		_ZN34_INTERNAL_26b8667a_4_k_cu_194375bc4cuda3std6ranges3__45__cpo9iter_moveE,@object
	.size		_ZN34_INTERNAL_26b8667a_4_k_cu_194375bc4cuda3std6ranges3__45__cpo9iter_moveE,(_ZN34_INTERNAL_26b8667a_4_k_cu_194375bc6thrust24THRUST_300001_SM_1000_NS6system6detail10sequential3seqE - _ZN34_INTERNAL_26b8667a_4_k_cu_194375bc4cuda3std6ranges3__45__cpo9iter_moveE)
_ZN34_INTERNAL_26b8667a_4_k_cu_194375bc4cuda3std6ranges3__45__cpo9iter_moveE:
	.zero		1
	.type		_ZN34_INTERNAL_26b8667a_4_k_cu_194375bc6thrust24THRUST_300001_SM_1000_NS6system6detail10sequential3seqE,@object
	.size		_ZN34_INTERNAL_26b8667a_4_k_cu_194375bc6thrust24THRUST_300001_SM_1000_NS6system6detail10sequential3seqE,(.L_31 - _ZN34_INTERNAL_26b8667a_4_k_cu_194375bc6thrust24THRUST_300001_SM_1000_NS6system6detail10sequential3seqE)
_ZN34_INTERNAL_26b8667a_4_k_cu_194375bc6thrust24THRUST_300001_SM_1000_NS6system6detail10sequential3seqE:
	.zero		1
.L_31:


//--------------------- .nv.constant0._ZN3cub18CUB_300001_SM_10006detail11EmptyKernelIvEEvv --------------------------
	.section	.nv.constant0._ZN3cub18CUB_300001_SM_10006detail11EmptyKernelIvEEvv,"a",@progbits
	.sectionflags	@""
	.align	4
.nv.constant0._ZN3cub18CUB_300001_SM_10006detail11EmptyKernelIvEEvv:
	.zero		896


//--------------------- .nv.constant0._Z10gcd_vectorPi --------------------------
	.section	.nv.constant0._Z10gcd_vectorPi,"a",@progbits
	.sectionflags	@""
	.align	4
.nv.constant0._Z10gcd_vectorPi:
	.zero		904


//--------------------- SYMBOLS --------------------------

	.type		.nv.reservedSmem.offset0,@object
	.size		.nv.reservedSmem.offset0,0x4
